//
// Generated by NVIDIA NVVM Compiler
//
// Compiler Build ID: CL-36424714
// Cuda compilation tools, release 13.0, V13.0.88
// Based on NVVM 20.0.0
//

.version 9.0
.target sm_100
.address_size 64

	// .globl	_Z15MatrixMulKernelPfS_S_i

.visible .entry _Z15MatrixMulKernelPfS_S_i(
	.param .u64 .ptr .align 1 _Z15MatrixMulKernelPfS_S_i_param_0,
	.param .u64 .ptr .align 1 _Z15MatrixMulKernelPfS_S_i_param_1,
	.param .u64 .ptr .align 1 _Z15MatrixMulKernelPfS_S_i_param_2,
	.param .u32 _Z15MatrixMulKernelPfS_S_i_param_3
)
{
	.reg .pred 	%p<10>;
	.reg .b32 	%r<39>;
	.reg .b32 	%f<68>;
	.reg .b64 	%rd<67>;

	ld.param.u64 	%rd14, [_Z15MatrixMulKernelPfS_S_i_param_0];
	ld.param.u64 	%rd15, [_Z15MatrixMulKernelPfS_S_i_param_1];
	ld.param.u32 	%r17, [_Z15MatrixMulKernelPfS_S_i_param_3];
	cvta.to.global.u64 	%rd1, %rd15;
	cvta.to.global.u64 	%rd2, %rd14;
	mov.u32 	%r18, %ctaid.x;
	mov.u32 	%r19, %ctaid.y;
	mov.u32 	%r20, %tid.x;
	mov.u32 	%r21, %tid.y;
	mov.u32 	%r22, %ntid.x;
	mad.lo.s32 	%r1, %r18, %r22, %r20;
	mov.u32 	%r23, %ntid.y;
	mad.lo.s32 	%r2, %r19, %r23, %r21;
	setp.lt.s32 	%p1, %r17, 1;
	mov.f32 	%f67, 0f00000000;
	@%p1 bra 	$L__BB0_12;
	mul.lo.s32 	%r3, %r17, %r2;
	and.b32  	%r4, %r17, 7;
	setp.lt.u32 	%p2, %r17, 8;
	mov.f32 	%f67, 0f00000000;
	mov.b32 	%r37, 0;
	@%p2 bra 	$L__BB0_4;
	and.b32  	%r37, %r17, 2147483640;
	neg.s32 	%r35, %r37;
	mul.wide.u32 	%rd16, %r17, 4;
	add.s64 	%rd3, %rd1, %rd16;
	mul.wide.u32 	%rd17, %r17, 8;
	add.s64 	%rd4, %rd1, %rd17;
	mul.wide.u32 	%rd18, %r17, 12;
	add.s64 	%rd5, %rd1, %rd18;
	mul.wide.u32 	%rd19, %r17, 16;
	add.s64 	%rd6, %rd1, %rd19;
	mul.wide.u32 	%rd20, %r17, 20;
	add.s64 	%rd7, %rd1, %rd20;
	mul.wide.u32 	%rd21, %r17, 24;
	add.s64 	%rd8, %rd1, %rd21;
	mul.wide.u32 	%rd22, %r17, 28;
	add.s64 	%rd9, %rd1, %rd22;
	mul.wide.u32 	%rd23, %r3, 4;
	add.s64 	%rd24, %rd23, %rd2;
	add.s64 	%rd66, %rd24, 16;
	mov.f32 	%f67, 0f00000000;
	mov.u32 	%r34, %r1;
$L__BB0_3:
	.pragma "nounroll";
	mul.wide.s32 	%rd25, %r34, 4;
	add.s64 	%rd26, %rd3, %rd25;
	add.s64 	%rd27, %rd4, %rd25;
	add.s64 	%rd28, %rd5, %rd25;
	add.s64 	%rd29, %rd6, %rd25;
	add.s64 	%rd30, %rd7, %rd25;
	add.s64 	%rd31, %rd8, %rd25;
	add.s64 	%rd32, %rd9, %rd25;
	add.s64 	%rd33, %rd1, %rd25;
	ld.global.f32 	%f17, [%rd66+-16];
	ld.global.f32 	%f18, [%rd33];
	fma.rn.f32 	%f19, %f17, %f18, %f67;
	ld.global.f32 	%f20, [%rd66+-12];
	ld.global.f32 	%f21, [%rd26];
	fma.rn.f32 	%f22, %f20, %f21, %f19;
	ld.global.f32 	%f23, [%rd66+-8];
	ld.global.f32 	%f24, [%rd27];
	fma.rn.f32 	%f25, %f23, %f24, %f22;
	ld.global.f32 	%f26, [%rd66+-4];
	ld.global.f32 	%f27, [%rd28];
	fma.rn.f32 	%f28, %f26, %f27, %f25;
	ld.global.f32 	%f29, [%rd66];
	ld.global.f32 	%f30, [%rd29];
	fma.rn.f32 	%f31, %f29, %f30, %f28;
	ld.global.f32 	%f32, [%rd66+4];
	ld.global.f32 	%f33, [%rd30];
	fma.rn.f32 	%f34, %f32, %f33, %f31;
	ld.global.f32 	%f35, [%rd66+8];
	ld.global.f32 	%f36, [%rd31];
	fma.rn.f32 	%f37, %f35, %f36, %f34;
	ld.global.f32 	%f38, [%rd66+12];
	ld.global.f32 	%f39, [%rd32];
	fma.rn.f32 	%f67, %f38, %f39, %f37;
	add.s32 	%r35, %r35, 8;
	shl.b32 	%r25, %r17, 3;
	add.s32 	%r34, %r34, %r25;
	add.s64 	%rd66, %rd66, 32;
	setp.ne.s32 	%p3, %r35, 0;
	@%p3 bra 	$L__BB0_3;
$L__BB0_4:
	setp.eq.s32 	%p4, %r4, 0;
	@%p4 bra 	$L__BB0_12;
	and.b32  	%r12, %r17, 3;
	setp.lt.u32 	%p5, %r4, 4;
	@%p5 bra 	$L__BB0_7;
	add.s32 	%r26, %r37, %r3;
	mul.wide.u32 	%rd34, %r26, 4;
	add.s64 	%rd35, %rd2, %rd34;
	ld.global.f32 	%f41, [%rd35];
	mad.lo.s32 	%r27, %r37, %r17, %r1;
	mul.wide.s32 	%rd36, %r27, 4;
	add.s64 	%rd37, %rd1, %rd36;
	ld.global.f32 	%f42, [%rd37];
	fma.rn.f32 	%f43, %f41, %f42, %f67;
	cvt.u64.u32 	%rd38, %r3;
	cvt.u64.u32 	%rd39, %r37;
	add.s64 	%rd40, %rd39, %rd38;
	shl.b64 	%rd41, %rd40, 2;
	add.s64 	%rd42, %rd2, %rd41;
	ld.global.f32 	%f44, [%rd42+4];
	mul.wide.u32 	%rd43, %r17, 4;
	add.s64 	%rd44, %rd37, %rd43;
	ld.global.f32 	%f45, [%rd44];
	fma.rn.f32 	%f46, %f44, %f45, %f43;
	ld.global.f32 	%f47, [%rd42+8];
	add.s64 	%rd45, %rd44, %rd43;
	ld.global.f32 	%f48, [%rd45];
	fma.rn.f32 	%f49, %f47, %f48, %f46;
	ld.global.f32 	%f50, [%rd42+12];
	add.s64 	%rd46, %rd45, %rd43;
	ld.global.f32 	%f51, [%rd46];
	fma.rn.f32 	%f67, %f50, %f51, %f49;
	add.s32 	%r37, %r37, 4;
$L__BB0_7:
	setp.eq.s32 	%p6, %r12, 0;
	@%p6 bra 	$L__BB0_12;
	setp.eq.s32 	%p7, %r12, 1;
	@%p7 bra 	$L__BB0_10;
	add.s32 	%r28, %r37, %r3;
	mul.wide.u32 	%rd47, %r28, 4;
	add.s64 	%rd48, %rd2, %rd47;
	ld.global.f32 	%f53, [%rd48];
	mad.lo.s32 	%r29, %r37, %r17, %r1;
	mul.wide.s32 	%rd49, %r29, 4;
	add.s64 	%rd50, %rd1, %rd49;
	ld.global.f32 	%f54, [%rd50];
	fma.rn.f32 	%f55, %f53, %f54, %f67;
	cvt.u64.u32 	%rd51, %r3;
	cvt.u64.u32 	%rd52, %r37;
	add.s64 	%rd53, %rd52, %rd51;
	shl.b64 	%rd54, %rd53, 2;
	add.s64 	%rd55, %rd2, %rd54;
	ld.global.f32 	%f56, [%rd55+4];
	mul.wide.u32 	%rd56, %r17, 4;
	add.s64 	%rd57, %rd50, %rd56;
	ld.global.f32 	%f57, [%rd57];
	fma.rn.f32 	%f67, %f56, %f57, %f55;
	add.s32 	%r37, %r37, 2;
$L__BB0_10:
	and.b32  	%r30, %r17, 1;
	setp.eq.b32 	%p8, %r30, 1;
	not.pred 	%p9, %p8;
	@%p9 bra 	$L__BB0_12;
	add.s32 	%r31, %r37, %r3;
	mul.wide.u32 	%rd58, %r31, 4;
	add.s64 	%rd59, %rd2, %rd58;
	ld.global.f32 	%f58, [%rd59];
	mad.lo.s32 	%r32, %r37, %r17, %r1;
	mul.wide.s32 	%rd60, %r32, 4;
	add.s64 	%rd61, %rd1, %rd60;
	ld.global.f32 	%f59, [%rd61];
	fma.rn.f32 	%f67, %f58, %f59, %f67;
$L__BB0_12:
	ld.param.u64 	%rd65, [_Z15MatrixMulKernelPfS_S_i_param_2];
	cvta.to.global.u64 	%rd62, %rd65;
	mad.lo.s32 	%r33, %r17, %r2, %r1;
	mul.wide.s32 	%rd63, %r33, 4;
	add.s64 	%rd64, %rd62, %rd63;
	st.global.f32 	[%rd64], %f67;
	ret;

}


// ===== COMPILED SASS (sm_100) =====

	.target	sm_100

	.elftype	@"ET_EXEC"


//--------------------- .note.nv.tkinfo           --------------------------
	.section	.note.nv.tkinfo,"",@"SHT_NOTE"
	.sectionflags	@"SHF_NOTE_NV_TKINFO"
	.tkinfo
        /*0018*/ 	.word	0x00000002
        /*0030*/ 	.string	""
        /*0030*/ 	.string	"ptxas"
        /*0030*/ 	.string	"Cuda compilation tools, release 13.0, V13.0.88"
        /*0030*/ 	.string	"Build cuda_13.0.r13.0/compiler.36424714_0"
        /*0030*/ 	.string	"-arch sm_100 -m 64 "



//--------------------- .note.nv.cuinfo           --------------------------
	.section	.note.nv.cuinfo,"",@"SHT_NOTE"
	.sectionflags	@"SHF_NOTE_NV_CUINFO"
        /*0018*/ 	.short	0x0002
        /*001a*/ 	.short	0x0064
        /*001c*/ 	.short	0x0082
	.zero		2


//--------------------- .nv.info                  --------------------------
	.section	.nv.info,"",@"SHT_CUDA_INFO"
	.align	4


	//----- nvinfo : EIATTR_REGCOUNT
	.align		4
        /*0000*/ 	.byte	0x04, 0x2f
        /*0002*/ 	.short	(.L_1 - .L_0)
	.align		4
.L_0:
        /*0004*/ 	.word	index@(_Z15MatrixMulKernelPfS_S_i)
        /*0008*/ 	.word	0x0000001e


	//----- nvinfo : EIATTR_FRAME_SIZE
	.align		4
.L_1:
        /*000c*/ 	.byte	0x04, 0x11
        /*000e*/ 	.short	(.L_3 - .L_2)
	.align		4
.L_2:
        /*0010*/ 	.word	index@(_Z15MatrixMulKernelPfS_S_i)
        /*0014*/ 	.word	0x00000000


	//----- nvinfo : EIATTR_MIN_STACK_SIZE
	.align		4
.L_3:
        /*0018*/ 	.byte	0x04, 0x12
        /*001a*/ 	.short	(.L_5 - .L_4)
	.align		4
.L_4:
        /*001c*/ 	.word	index@(_Z15MatrixMulKernelPfS_S_i)
        /*0020*/ 	.word	0x00000000
.L_5:


//--------------------- .nv.compat                --------------------------
	.section	.nv.compat,"",@"SHT_CUDA_COMPAT_INFO"
	.align	4
        /*0000*/ 	.byte	0x02, 0x09, 0x00, 0x00, 0x02, 0x02, 0x01, 0x00, 0x02, 0x05, 0x05, 0x00, 0x03, 0x07, 0x01, 0x01
        /*0010*/ 	.byte	0x02, 0x03, 0x00, 0x00, 0x02, 0x06, 0x01, 0x00, 0x04, 0x0b, 0x08, 0x00, 0x09, 0x00, 0x00, 0x00
        /*0020*/ 	.byte	0x00, 0x00, 0x00, 0x00


//--------------------- .nv.info._Z15MatrixMulKernelPfS_S_i --------------------------
	.section	.nv.info._Z15MatrixMulKernelPfS_S_i,"",@"SHT_CUDA_INFO"
	.sectionflags	@""
	.align	4


	//----- nvinfo : EIATTR_CUDA_API_VERSION
	.align		4
        /*0000*/ 	.byte	0x04, 0x37
        /*0002*/ 	.short	(.L_7 - .L_6)
.L_6:
        /*0004*/ 	.word	0x00000082


	//----- nvinfo : EIATTR_KPARAM_INFO
	.align		4
.L_7:
        /*0008*/ 	.byte	0x04, 0x17
        /*000a*/ 	.short	(.L_9 - .L_8)
.L_8:
        /*000c*/ 	.word	0x00000000
        /*0010*/ 	.short	0x0003
        /*0012*/ 	.short	0x0018
        /*0014*/ 	.byte	0x00, 0xf0, 0x11, 0x00


	//----- nvinfo : EIATTR_KPARAM_INFO
	.align		4
.L_9:
        /*0018*/ 	.byte	0x04, 0x17
        /*001a*/ 	.short	(.L_11 - .L_10)
.L_10:
        /*001c*/ 	.word	0x00000000
        /*0020*/ 	.short	0x0002
        /*0022*/ 	.short	0x0010
        /*0024*/ 	.byte	0x00, 0xf5, 0x21, 0x00


	//----- nvinfo : EIATTR_KPARAM_INFO
	.align		4
.L_11:
        /*0028*/ 	.byte	0x04, 0x17
        /*002a*/ 	.short	(.L_13 - .L_12)
.L_12:
        /*002c*/ 	.word	0x00000000
        /*0030*/ 	.short	0x0001
        /*0032*/ 	.short	0x0008
        /*0034*/ 	.byte	0x00, 0xf5, 0x21, 0x00


	//----- nvinfo : EIATTR_KPARAM_INFO
	.align		4
.L_13:
        /*0038*/ 	.byte	0x04, 0x17
        /*003a*/ 	.short	(.L_15 - .L_14)
.L_14:
        /*003c*/ 	.word	0x00000000
        /*0040*/ 	.short	0x0000
        /*0042*/ 	.short	0x0000
        /*0044*/ 	.byte	0x00, 0xf5, 0x21, 0x00


	//----- nvinfo : EIATTR_SPARSE_MMA_MASK
	.align		4
.L_15:
        /*0048*/ 	.byte	0x03, 0x50
        /*004a*/ 	.short	0x0000


	//----- nvinfo : EIATTR_MAXREG_COUNT
	.align		4
        /*004c*/ 	.byte	0x03, 0x1b
        /*004e*/ 	.short	0x00ff


	//----- nvinfo : EIATTR_MERCURY_ISA_VERSION
	.align		4
        /*0050*/ 	.byte	0x03, 0x5f
        /*0052*/ 	.short	0x0101


	//----- nvinfo : EIATTR_VRC_CTA_INIT_COUNT
	.align		4
        /*0054*/ 	.byte	0x02, 0x4a
	.zero		1
	.zero		1


	//----- nvinfo : EIATTR_EXIT_INSTR_OFFSETS
	.align		4
        /*0058*/ 	.byte	0x04, 0x1c
        /*005a*/ 	.short	(.L_17 - .L_16)


	//   ....[0]....
.L_16:
        /*005c*/ 	.word	0x00000ab0


	//----- nvinfo : EIATTR_CBANK_PARAM_SIZE
	.align		4
.L_17:
        /*0060*/ 	.byte	0x03, 0x19
        /*0062*/ 	.short	0x001c


	//----- nvinfo : EIATTR_PARAM_CBANK
	.align		4
        /*0064*/ 	.byte	0x04, 0x0a
        /*0066*/ 	.short	(.L_19 - .L_18)
	.align		4
.L_18:
        /*0068*/ 	.word	index@(.nv.constant0._Z15MatrixMulKernelPfS_S_i)
        /*006c*/ 	.short	0x0380
        /*006e*/ 	.short	0x001c


	//----- nvinfo : EIATTR_SW_WAR
	.align		4
.L_19:
        /*0070*/ 	.byte	0x04, 0x36
        /*0072*/ 	.short	(.L_21 - .L_20)
.L_20:
        /*0074*/ 	.word	0x00000008
.L_21:


//--------------------- .nv.callgraph             --------------------------
	.section	.nv.callgraph,"",@"SHT_CUDA_CALLGRAPH"
	.align	4
	.sectionentsize	8
	.align		4
        /*0000*/ 	.word	0x00000000
	.align		4
        /*0004*/ 	.word	0xffffffff
	.align		4
        /*0008*/ 	.word	0x00000000
	.align		4
        /*000c*/ 	.word	0xfffffffe
	.align		4
        /*0010*/ 	.word	0x00000000
	.align		4
        /*0014*/ 	.word	0xfffffffd
	.align		4
        /*0018*/ 	.word	0x00000000
	.align		4
        /*001c*/ 	.word	0xfffffffc


//--------------------- .text._Z15MatrixMulKernelPfS_S_i --------------------------
	.section	.text._Z15MatrixMulKernelPfS_S_i,"ax",@progbits
	.align	128
        .global         _Z15MatrixMulKernelPfS_S_i
        .type           _Z15MatrixMulKernelPfS_S_i,@function
        .size           _Z15MatrixMulKernelPfS_S_i,(.L_x_5 - _Z15MatrixMulKernelPfS_S_i)
        .other          _Z15MatrixMulKernelPfS_S_i,@"STO_CUDA_ENTRY STV_DEFAULT"
_Z15MatrixMulKernelPfS_S_i:
.text._Z15MatrixMulKernelPfS_S_i:
[----:B------:R-:W-:Y:S01]  /*0000*/  LDC R1, c[0x0][0x37c] ;  /* 0x0000df00ff017b82 */ /* 0x000fe20000000800 */
[----:B------:R-:W0:Y:S01]  /*0010*/  S2R R0, SR_TID.X ;  /* 0x0000000000007919 */ /* 0x000e220000002100 */
[----:B------:R-:W1:Y:S06]  /*0020*/  LDCU UR18, c[0x0][0x398] ;  /* 0x00007300ff1277ac */ /* 0x000e6c0008000800 */
[----:B------:R-:W0:Y:S01]  /*0030*/  LDC R3, c[0x0][0x360] ;  /* 0x0000d800ff037b82 */ /* 0x000e220000000800 */
[----:B------:R-:W-:Y:S01]  /*0040*/  HFMA2 R12, -RZ, RZ, 0, 0 ;  /* 0x00000000ff0c7431 */ /* 0x000fe200000001ff */
[----:B------:R-:W2:Y:S01]  /*0050*/  S2R R13, SR_TID.Y ;  /* 0x00000000000d7919 */ /* 0x000ea20000002200 */
[----:B------:R-:W3:Y:S05]  /*0060*/  LDCU.64 UR16, c[0x0][0x358] ;  /* 0x00006b00ff1077ac */ /* 0x000eea0008000a00 */
[----:B------:R-:W0:Y:S08]  /*0070*/  S2UR UR4, SR_CTAID.X ;  /* 0x00000000000479c3 */ /* 0x000e300000002500 */
[----:B------:R-:W2:Y:S01]  /*0080*/  S2UR UR5, SR_CTAID.Y ;  /* 0x00000000000579c3 */ /* 0x000ea20000002600 */
[----:B-1----:R-:W-:-:S07]  /*0090*/  UISETP.GE.AND UP0, UPT, UR18, 0x1, UPT ;  /* 0x000000011200788c */ /* 0x002fce000bf06270 */
[----:B------:R-:W2:Y:S01]  /*00a0*/  LDC R2, c[0x0][0x364] ;  /* 0x0000d900ff027b82 */ /* 0x000ea20000000800 */
[----:B0-----:R-:W-:Y:S02]  /*00b0*/  IMAD R0, R3, UR4, R0 ;  /* 0x0000000403007c24 */ /* 0x001fe4000f8e0200 */
[----:B--2---:R-:W-:Y:S01]  /*00c0*/  IMAD R13, R2, UR5, R13 ;  /* 0x00000005020d7c24 */ /* 0x004fe2000f8e020d */
[----:B---3--:R-:W-:Y:S06]  /*00d0*/  BRA.U !UP0, `(.L_x_0) ;  /* 0x0000000908647547 */ /* 0x008fec000b800000 */
[----:B------:R-:W-:Y:S02]  /*00e0*/  UISETP.GE.U32.AND UP1, UPT, UR18, 0x8, UPT ;  /* 0x000000081200788c */ /* 0x000fe4000bf26070 */
[----:B------:R-:W-:Y:S01]  /*00f0*/  IMAD R5, R13, UR18, RZ ;  /* 0x000000120d057c24 */ /* 0x000fe2000f8e02ff */
[----:B------:R-:W-:Y:S01]  /*0100*/  ULOP3.LUT UR19, UR18, 0x7, URZ, 0xc0, !UPT ;  /* 0x0000000712137892 */ /* 0x000fe2000f8ec0ff */
[----:B------:R-:W-:Y:S01]  /*0110*/  MOV R12, RZ ;  /* 0x000000ff000c7202 */ /* 0x000fe20000000f00 */
[----:B------:R-:W-:Y:S02]  /*0120*/  UMOV UR4, URZ ;  /* 0x000000ff00047c82 */ /* 0x000fe40008000000 */
[----:B------:R-:W-:Y:S02]  /*0130*/  UISETP.NE.AND UP0, UPT, UR19, URZ, UPT ;  /* 0x000000ff1300728c */ /* 0x000fe4000bf05270 */
[----:B------:R-:W-:Y:S09]  /*0140*/  BRA.U !UP1, `(.L_x_1) ;  /* 0x0000000509087547 */ /* 0x000ff2000b800000 */
[----:B------:R-:W0:Y:S01]  /*0150*/  LDCU.128 UR20, c[0x0][0x380] ;  /* 0x00007000ff1477ac */ /* 0x000e220008000c00 */
[----:B------:R-:W-:Y:S02]  /*0160*/  MOV R12, RZ ;  /* 0x000000ff000c7202 */ /* 0x000fe40000000f00 */
[----:B------:R-:W-:Y:S01]  /*0170*/  MOV R14, R0 ;  /* 0x00000000000e7202 */ /* 0x000fe20000000f00 */
[----:B------:R-:W-:-:S04]  /*0180*/  ULOP3.LUT UR4, UR18, 0x7ffffff8, URZ, 0xc0, !UPT ;  /* 0x7ffffff812047892 */ /* 0x000fc8000f8ec0ff */
[----:B------:R-:W-:Y:S01]  /*0190*/  UIADD3 UR5, UPT, UPT, -UR4, URZ, URZ ;  /* 0x000000ff04057290 */ /* 0x000fe2000fffe1ff */
[----:B0-----:R-:W-:Y:S01]  /*01a0*/  MOV R2, UR20 ;  /* 0x0000001400027c02 */ /* 0x001fe20008000f00 */
[----:B------:R-:W-:Y:S01]  /*01b0*/  UIMAD.WIDE.U32 UR6, UR18, 0xc, UR22 ;  /* 0x0000000c120678a5 */ /* 0x000fe2000f8e0016 */
[----:B------:R-:W-:Y:S01]  /*01c0*/  MOV R3, UR21 ;  /* 0x0000001500037c02 */ /* 0x000fe20008000f00 */
[----:B------:R-:W-:Y:S02]  /*01d0*/  UIMAD.WIDE.U32 UR8, UR18, 0x10, UR22 ;  /* 0x00000010120878a5 */ /* 0x000fe4000f8e0016 */
[----:B------:R-:W-:Y:S01]  /*01e0*/  UIMAD.WIDE.U32 UR10, UR18, 0x14, UR22 ;  /* 0x00000014120a78a5 */ /* 0x000fe2000f8e0016 */
[----:B------:R-:W-:Y:S01]  /*01f0*/  IMAD.WIDE.U32 R2, R5, 0x4, R2 ;  /* 0x0000000405027825 */ /* 0x000fe200078e0002 */
[----:B------:R-:W-:Y:S02]  /*0200*/  UIMAD.WIDE.U32 UR12, UR18, 0x18, UR22 ;  /* 0x00000018120c78a5 */ /* 0x000fe4000f8e0016 */
[----:B------:R-:W-:Y:S01]  /*0210*/  UIMAD.WIDE.U32 UR14, UR18, 0x1c, UR22 ;  /* 0x0000001c120e78a5 */ /* 0x000fe2000f8e0016 */
[----:B------:R-:W-:-:S04]  /*0220*/  IADD3 R2, P0, PT, R2, 0x10, RZ ;  /* 0x0000001002027810 */ /* 0x000fc80007f1e0ff */
[----:B------:R-:W-:-:S09]  /*0230*/  IADD3.X R3, PT, PT, RZ, R3, RZ, P0, !PT ;  /* 0x00000003ff037210 */ /* 0x000fd200007fe4ff */
.L_x_2:
[----:B------:R-:W-:Y:S01]  /*0240*/  HFMA2 R23, -RZ, RZ, 0, 2.384185791015625e-07 ;  /* 0x00000004ff177431 */ /* 0x000fe200000001ff */
[----:B------:R-:W-:Y:S01]  /*0250*/  UIMAD.WIDE.U32 UR24, UR18, 0x4, UR22 ;  /* 0x00000004121878a5 */ /* 0x000fe2000f8e0016 */
[----:B------:R-:W2:Y:S01]  /*0260*/  LDG.E R21, desc[UR16][R2.64+-0x10] ;  /* 0xfffff01002157981 */ /* 0x000ea2000c1e1900 */
[----:B------:R-:W-:Y:S01]  /*0270*/  UIMAD.WIDE.U32 UR20, UR18, 0x8, UR22 ;  /* 0x00000008121478a5 */ /* 0x000fe2000f8e0016 */
[----:B------:R-:W-:Y:S02]  /*0280*/  IMAD.MOV.U32 R11, RZ, RZ, 0x4 ;  /* 0x00000004ff0b7424 */ /* 0x000fe400078e00ff */
[----:B------:R-:W-:Y:S01]  /*0290*/  HFMA2 R7, -RZ, RZ, 0, 2.384185791015625e-07 ;  /* 0x00000004ff077431 */ /* 0x000fe200000001ff */
[----:B------:R-:W3:Y:S01]  /*02a0*/  LDG.E R19, desc[UR16][R2.64+-0xc] ;  /* 0xfffff41002137981 */ /* 0x000ee2000c1e1900 */
[----:B------:R-:W-:Y:S02]  /*02b0*/  MOV R8, UR24 ;  /* 0x0000001800087c02 */ /* 0x000fe40008000f00 */
[----:B------:R-:W-:Y:S01]  /*02c0*/  MOV R9, UR25 ;  /* 0x0000001900097c02 */ /* 0x000fe20008000f00 */
[C---:B------:R-:W-:Y:S01]  /*02d0*/  IMAD.WIDE R22, R14.reuse, R23, UR22 ;  /* 0x000000160e167e25 */ /* 0x040fe2000f8e0217 */
[----:B------:R-:W-:Y:S01]  /*02e0*/  MOV R24, UR20 ;  /* 0x0000001400187c02 */ /* 0x000fe20008000f00 */
[----:B------:R-:W4:Y:S01]  /*02f0*/  LDG.E R17, desc[UR16][R2.64+-0x8] ;  /* 0xfffff81002117981 */ /* 0x000f22000c1e1900 */
[----:B------:R-:W-:Y:S01]  /*0300*/  MOV R25, UR21 ;  /* 0x0000001500197c02 */ /* 0x000fe20008000f00 */
[----:B------:R-:W-:-:S02]  /*0310*/  IMAD.WIDE R8, R14, 0x4, R8 ;  /* 0x000000040e087825 */ /* 0x000fc400078e0208 */
[----:B------:R-:W2:Y:S02]  /*0320*/  LDG.E R22, desc[UR16][R22.64] ;  /* 0x0000001016167981 */ /* 0x000ea4000c1e1900 */
[C---:B------:R-:W-:Y:S01]  /*0330*/  IMAD.WIDE R24, R14.reuse, 0x4, R24 ;  /* 0x000000040e187825 */ /* 0x040fe200078e0218 */
[----:B------:R-:W-:Y:S01]  /*0340*/  MOV R5, 0x4 ;  /* 0x0000000400057802 */ /* 0x000fe20000000f00 */
[----:B------:R0:W3:Y:S02]  /*0350*/  LDG.E R20, desc[UR16][R8.64] ;  /* 0x0000001008147981 */ /* 0x0000e4000c1e1900 */
[C---:B------:R-:W-:Y:S02]  /*0360*/  IMAD.WIDE R10, R14.reuse, R11, UR6 ;  /* 0x000000060e0a7e25 */ /* 0x040fe4000f8e020b */
[----:B------:R-:W4:Y:S02]  /*0370*/  LDG.E R18, desc[UR16][R24.64] ;  /* 0x0000001018127981 */ /* 0x000f24000c1e1900 */
[----:B------:R-:W-:-:S04]  /*0380*/  IMAD.WIDE R4, R14, R5, UR8 ;  /* 0x000000080e047e25 */ /* 0x000fc8000f8e0205 */
[----:B------:R-:W-:Y:S01]  /*0390*/  HFMA2 R27, -RZ, RZ, 0, 2.384185791015625e-07 ;  /* 0x00000004ff1b7431 */ /* 0x000fe200000001ff */
[----:B------:R1:W5:Y:S01]  /*03a0*/  LDG.E R16, desc[UR16][R10.64] ;  /* 0x000000100a107981 */ /* 0x000362000c1e1900 */
[----:B0-----:R-:W-:-:S03]  /*03b0*/  MOV R9, 0x4 ;  /* 0x0000000400097802 */ /* 0x001fc60000000f00 */
[----:B------:R-:W5:Y:S01]  /*03c0*/  LDG.E R15, desc[UR16][R2.64+-0x4] ;  /* 0xfffffc10020f7981 */ /* 0x000f62000c1e1900 */
[----:B------:R-:W-:-:S03]  /*03d0*/  IMAD.WIDE R6, R14, R7, UR10 ;  /* 0x0000000a0e067e25 */ /* 0x000fc6000f8e0207 */
[----:B------:R0:W5:Y:S01]  /*03e0*/  LDG.E R4, desc[UR16][R4.64] ;  /* 0x0000001004047981 */ /* 0x000162000c1e1900 */
[----:B------:R-:W-:-:S03]  /*03f0*/  IMAD.WIDE R8, R14, R9, UR12 ;  /* 0x0000000c0e087e25 */ /* 0x000fc6000f8e0209 */
[----:B------:R-:W5:Y:S01]  /*0400*/  LDG.E R23, desc[UR16][R2.64] ;  /* 0x0000001002177981 */ /* 0x000f62000c1e1900 */
[----:B-1----:R-:W-:-:S03]  /*0410*/  IMAD.WIDE R10, R14, R27, UR14 ;  /* 0x0000000e0e0a7e25 */ /* 0x002fc6000f8e021b */
[----:B------:R-:W5:Y:S04]  /*0420*/  LDG.E R7, desc[UR16][R6.64] ;  /* 0x0000001006077981 */ /* 0x000f68000c1e1900 */
[----:B------:R-:W5:Y:S04]  /*0430*/  LDG.E R24, desc[UR16][R2.64+0x4] ;  /* 0x0000041002187981 */ /* 0x000f68000c1e1900 */
[----:B------:R-:W5:Y:S04]  /*0440*/  LDG.E R8, desc[UR16][R8.64] ;  /* 0x0000001008087981 */ /* 0x000f68000c1e1900 */
[----:B------:R-:W5:Y:S04]  /*0450*/  LDG.E R25, desc[UR16][R2.64+0x8] ;  /* 0x0000081002197981 */ /* 0x000f68000c1e1900 */
[----:B------:R-:W5:Y:S04]  /*0460*/  LDG.E R10, desc[UR16][R10.64] ;  /* 0x000000100a0a7981 */ /* 0x000f68000c1e1900 */
[----:B------:R1:W5:Y:S01]  /*0470*/  LDG.E R27, desc[UR16][R2.64+0xc] ;  /* 0x00000c10021b7981 */ /* 0x000362000c1e1900 */
[----:B------:R-:W-:-:S04]  /*0480*/  UIADD3 UR5, UPT, UPT, UR5, 0x8, URZ ;  /* 0x0000000805057890 */ /* 0x000fc8000fffe0ff */
[----:B------:R-:W-:Y:S01]  /*0490*/  UISETP.NE.AND UP1, UPT, UR5, URZ, UPT ;  /* 0x000000ff0500728c */ /* 0x000fe2000bf25270 */
[----:B0-----:R-:W-:Y:S02]  /*04a0*/  MOV R5, UR18 ;  /* 0x0000001200057c02 */ /* 0x001fe40008000f00 */
[----:B-1----:R-:W-:Y:S02]  /*04b0*/  IADD3 R2, P0, PT, R2, 0x20, RZ ;  /* 0x0000002002027810 */ /* 0x002fe40007f1e0ff */
[----:B------:R-:W-:Y:S02]  /*04c0*/  LEA R14, R5, R14, 0x3 ;  /* 0x0000000e050e7211 */ /* 0x000fe400078e18ff */
[----:B------:R-:W-:Y:S01]  /*04d0*/  IADD3.X R3, PT, PT, RZ, R3, RZ, P0, !PT ;  /* 0x00000003ff037210 */ /* 0x000fe200007fe4ff */
[----:B--2---:R-:W-:-:S04]  /*04e0*/  FFMA R22, R21, R22, R12 ;  /* 0x0000001615167223 */ /* 0x004fc8000000000c */
[----:B---3--:R-:W-:-:S04]  /*04f0*/  FFMA R20, R19, R20, R22 ;  /* 0x0000001413147223 */ /* 0x008fc80000000016 */
[----:B----4-:R-:W-:-:S04]  /*0500*/  FFMA R18, R17, R18, R20 ;  /* 0x0000001211127223 */ /* 0x010fc80000000014 */
[----:B-----5:R-:W-:-:S04]  /*0510*/  FFMA R16, R15, R16, R18 ;  /* 0x000000100f107223 */ /* 0x020fc80000000012 */
[----:B------:R-:W-:-:S04]  /*0520*/  FFMA R23, R23, R4, R16 ;  /* 0x0000000417177223 */ /* 0x000fc80000000010 */
[----:B------:R-:W-:-:S04]  /*0530*/  FFMA R24, R24, R7, R23 ;  /* 0x0000000718187223 */ /* 0x000fc80000000017 */
[----:B------:R-:W-:-:S04]  /*0540*/  FFMA R8, R25, R8, R24 ;  /* 0x0000000819087223 */ /* 0x000fc80000000018 */
[----:B------:R-:W-:Y:S01]  /*0550*/  FFMA R12, R27, R10, R8 ;  /* 0x0000000a1b0c7223 */ /* 0x000fe20000000008 */
[----:B------:R-:W-:Y:S06]  /*0560*/  BRA.U UP1, `(.L_x_2) ;  /* 0xfffffffd01347547 */ /* 0x000fec000b83ffff */
.L_x_1:
[----:B------:R-:W-:Y:S05]  /*0570*/  BRA.U !UP0, `(.L_x_0) ;  /* 0x00000005083c7547 */ /* 0x000fea000b800000 */
[----:B------:R-:W-:Y:S01]  /*0580*/  UISETP.GE.U32.AND UP0, UPT, UR19, 0x4, UPT ;  /* 0x000000041300788c */ /* 0x000fe2000bf06070 */
[----:B------:R-:W-:Y:S01]  /*0590*/  IMAD R2, R13, UR18, RZ ;  /* 0x000000120d027c24 */ /* 0x000fe2000f8e02ff */
[----:B------:R-:W-:-:S04]  /*05a0*/  ULOP3.LUT UR5, UR18, 0x3, URZ, 0xc0, !UPT ;  /* 0x0000000312057892 */ /* 0x000fc8000f8ec0ff */
[----:B------:R-:W-:-:S03]  /*05b0*/  UISETP.NE.AND UP1, UPT, UR5, URZ, UPT ;  /* 0x000000ff0500728c */ /* 0x000fc6000bf25270 */
[----:B------:R-:W-:Y:S08]  /*05c0*/  BRA.U !UP0, `(.L_x_3) ;  /* 0x00000001087c7547 */ /* 0x000ff0000b800000 */
[----:B------:R-:W0:Y:S01]  /*05d0*/  LDC.64 R6, c[0x0][0x388] ;  /* 0x0000e200ff067b82 */ /* 0x000e220000000a00 */
[----:B------:R-:W1:Y:S01]  /*05e0*/  LDCU.64 UR6, c[0x0][0x380] ;  /* 0x00007000ff0677ac */ /* 0x000e620008000a00 */
[----:B------:R-:W-:Y:S01]  /*05f0*/  MOV R5, UR4 ;  /* 0x0000000400057c02 */ /* 0x000fe20008000f00 */
[C---:B------:R-:W-:Y:S01]  /*0600*/  VIADD R3, R2.reuse, UR4 ;  /* 0x0000000402037c36 */ /* 0x040fe20008000000 */
[----:B------:R-:W-:Y:S02]  /*0610*/  MOV R11, UR18 ;  /* 0x00000012000b7c02 */ /* 0x000fe40008000f00 */
[----:B------:R-:W-:Y:S01]  /*0620*/  IADD3 R14, P0, PT, R2, UR4, RZ ;  /* 0x00000004020e7c10 */ /* 0x000fe2000ff1e0ff */
[----:B------:R-:W-:Y:S01]  /*0630*/  IMAD R5, R5, UR18, R0 ;  /* 0x0000001205057c24 */ /* 0x000fe2000f8e0200 */
[----:B------:R-:W2:Y:S01]  /*0640*/  LDC.64 R8, c[0x0][0x380] ;  /* 0x0000e000ff087b82 */ /* 0x000ea20000000a00 */
[----:B------:R-:W-:Y:S02]  /*0650*/  MOV R15, UR18 ;  /* 0x00000012000f7c02 */ /* 0x000fe40008000f00 */
[----:B------:R-:W-:Y:S01]  /*0660*/  MOV R17, UR18 ;  /* 0x0000001200117c02 */ /* 0x000fe20008000f00 */
[----:B0-----:R-:W-:-:S04]  /*0670*/  IMAD.WIDE R6, R5, 0x4, R6 ;  /* 0x0000000405067825 */ /* 0x001fc800078e0206 */
[----:B------:R-:W-:Y:S02]  /*0680*/  IMAD.WIDE.U32 R10, R11, 0x4, R6 ;  /* 0x000000040b0a7825 */ /* 0x000fe400078e0006 */
[----:B------:R-:W3:Y:S02]  /*0690*/  LDG.E R6, desc[UR16][R6.64] ;  /* 0x0000001006067981 */ /* 0x000ee4000c1e1900 */
[----:B--2---:R-:W-:Y:S01]  /*06a0*/  IMAD.WIDE.U32 R8, R3, 0x4, R8 ;  /* 0x0000000403087825 */ /* 0x004fe200078e0008 */
[----:B------:R-:W-:Y:S02]  /*06b0*/  IADD3.X R3, PT, PT, RZ, RZ, RZ, P0, !PT ;  /* 0x000000ffff037210 */ /* 0x000fe400007fe4ff */
[----:B-1----:R-:W-:-:S03]  /*06c0*/  LEA R4, P0, R14, UR6, 0x2 ;  /* 0x000000060e047c11 */ /* 0x002fc6000f8010ff */
[----:B------:R-:W3:Y:S01]  /*06d0*/  LDG.E R9, desc[UR16][R8.64] ;  /* 0x0000001008097981 */ /* 0x000ee2000c1e1900 */
[----:B------:R-:W-:Y:S01]  /*06e0*/  LEA.HI.X R5, R14, UR7, R3, 0x2, P0 ;  /* 0x000000070e057c11 */ /* 0x000fe200080f1403 */
[----:B------:R-:W-:Y:S02]  /*06f0*/  IMAD.WIDE.U32 R14, R15, 0x4, R10 ;  /* 0x000000040f0e7825 */ /* 0x000fe400078e000a */
[----:B------:R-:W2:Y:S04]  /*0700*/  LDG.E R3, desc[UR16][R10.64] ;  /* 0x000000100a037981 */ /* 0x000ea8000c1e1900 */
[----:B------:R-:W2:Y:S01]  /*0710*/  LDG.E R18, desc[UR16][R4.64+0x4] ;  /* 0x0000041004127981 */ /* 0x000ea2000c1e1900 */
[----:B------:R-:W-:-:S03]  /*0720*/  IMAD.WIDE.U32 R16, R17, 0x4, R14 ;  /* 0x0000000411107825 */ /* 0x000fc600078e000e */
[----:B------:R-:W4:Y:S04]  /*0730*/  LDG.E R19, desc[UR16][R14.64] ;  /* 0x000000100e137981 */ /* 0x000f28000c1e1900 */
[----:B------:R-:W4:Y:S04]  /*0740*/  LDG.E R20, desc[UR16][R4.64+0x8] ;  /* 0x0000081004147981 */ /* 0x000f28000c1e1900 */
[----:B------:R-:W5:Y:S04]  /*0750*/  LDG.E R22, desc[UR16][R4.64+0xc] ;  /* 0x00000c1004167981 */ /* 0x000f68000c1e1900 */
[----:B------:R-:W5:Y:S01]  /*0760*/  LDG.E R16, desc[UR16][R16.64] ;  /* 0x0000001010107981 */ /* 0x000f62000c1e1900 */
[----:B------:R-:W-:Y:S01]  /*0770*/  UIADD3 UR4, UPT, UPT, UR4, 0x4, URZ ;  /* 0x0000000404047890 */ /* 0x000fe2000fffe0ff */
[----:B---3--:R-:W-:-:S04]  /*0780*/  FFMA R9, R9, R6, R12 ;  /* 0x0000000609097223 */ /* 0x008fc8000000000c */
[----:B--2---:R-:W-:-:S04]  /*0790*/  FFMA R3, R18, R3, R9 ;  /* 0x0000000312037223 */ /* 0x004fc80000000009 */
[----:B----4-:R-:W-:-:S04]  /*07a0*/  FFMA R3, R20, R19, R3 ;  /* 0x0000001314037223 */ /* 0x010fc80000000003 */
[----:B-----5:R-:W-:-:S07]  /*07b0*/  FFMA R12, R22, R16, R3 ;  /* 0x00000010160c7223 */ /* 0x020fce0000000003 */
.L_x_3:
[----:B------:R-:W-:Y:S05]  /*07c0*/  BRA.U !UP1, `(.L_x_0) ;  /* 0x0000000109a87547 */ /* 0x000fea000b800000 */
[----:B------:R-:W-:Y:S01]  /*07d0*/  UISETP.NE.AND UP0, UPT, UR5, 0x1, UPT ;  /* 0x000000010500788c */ /* 0x000fe2000bf05270 */
[----:B------:R-:W-:Y:S01]  /*07e0*/  MOV R9, UR4 ;  /* 0x0000000400097c02 */ /* 0x000fe20008000f00 */
[----:B------:R-:W-:Y:S02]  /*07f0*/  ULOP3.LUT UR5, UR18, 0x1, URZ, 0xc0, !UPT ;  /* 0x0000000112057892 */ /* 0x000fe4000f8ec0ff */
[----:B------:R-:W-:Y:S02]  /*0800*/  MOV R17, UR18 ;  /* 0x0000001200117c02 */ /* 0x000fe40008000f00 */
[----:B------:R-:W-:Y:S01]  /*0810*/  UISETP.NE.U32.AND UP1, UPT, UR5, 0x1, UPT ;  /* 0x000000010500788c */ /* 0x000fe2000bf25070 */
[----:B------:R-:W-:-:S04]  /*0820*/  PLOP3.LUT P1, PT, PT, PT, UP0, 0x80, 0x8 ;  /* 0x000000000008781c */ /* 0x000fc80003f2f008 */
[----:B------:R-:W0:Y:S01]  /*0830*/  @UP0 LDCU.128 UR8, c[0x0][0x380] ;  /* 0x00007000ff0807ac */ /* 0x000e220008000c00 */
[----:B------:R-:W-:Y:S01]  /*0840*/  PLOP3.LUT P0, PT, PT, PT, UP1, 0x80, 0x8 ;  /* 0x000000000008781c */ /* 0x000fe20003f0f018 */
[----:B------:R-:W1:Y:S04]  /*0850*/  @UP0 LDCU.64 UR6, c[0x0][0x380] ;  /* 0x00007000ff0607ac */ /* 0x000e680008000a00 */
[----:B------:R-:W2:Y:S03]  /*0860*/  @!UP1 LDCU.128 UR12, c[0x0][0x380] ;  /* 0x00007000ff0c97ac */ /* 0x000ea60008000c00 */
[C---:B------:R-:W-:Y:S02]  /*0870*/  @P1 IADD3 R3, PT, PT, R2.reuse, UR4, RZ ;  /* 0x0000000402031c10 */ /* 0x040fe4000fffe0ff */
[----:B------:R-:W-:Y:S01]  /*0880*/  @P1 IADD3 R5, P2, PT, R2, UR4, RZ ;  /* 0x0000000402051c10 */ /* 0x000fe2000ff5e0ff */
[----:B------:R-:W-:-:S03]  /*0890*/  @UP0 UIADD3 UR4, UPT, UPT, UR4, 0x2, URZ ;  /* 0x0000000204040890 */ /* 0x000fc6000fffe0ff */
[----:B------:R-:W-:Y:S02]  /*08a0*/  @P1 IADD3.X R8, PT, PT, RZ, RZ, RZ, P2, !PT ;  /* 0x000000ffff081210 */ /* 0x000fe400017fe4ff */
[----:B0-----:R-:W-:Y:S01]  /*08b0*/  MOV R14, UR8 ;  /* 0x00000008000e7c02 */ /* 0x001fe20008000f00 */
[----:B------:R-:W-:Y:S01]  /*08c0*/  IMAD.U32 R6, RZ, RZ, UR10 ;  /* 0x0000000aff067e24 */ /* 0x000fe2000f8e00ff */
[----:B------:R-:W-:Y:S02]  /*08d0*/  MOV R15, UR9 ;  /* 0x00000009000f7c02 */ /* 0x000fe40008000f00 */
[----:B------:R-:W-:Y:S02]  /*08e0*/  MOV R7, UR11 ;  /* 0x0000000b00077c02 */ /* 0x000fe40008000f00 */
[----:B-1----:R-:W-:Y:S01]  /*08f0*/  @P1 LEA R4, P2, R5, UR6, 0x2 ;  /* 0x0000000605041c11 */ /* 0x002fe2000f8410ff */
[----:B------:R-:W-:-:S04]  /*0900*/  @P1 IMAD.WIDE.U32 R14, R3, 0x4, R14 ;  /* 0x00000004030e1825 */ /* 0x000fc800078e000e */
[----:B------:R-:W-:Y:S01]  /*0910*/  @P1 IMAD R3, R9, UR18, R0 ;  /* 0x0000001209031c24 */ /* 0x000fe2000f8e0200 */
[----:B------:R-:W-:-:S03]  /*0920*/  MOV R21, UR4 ;  /* 0x0000000400157c02 */ /* 0x000fc60008000f00 */
[----:B------:R-:W-:Y:S01]  /*0930*/  @P1 IMAD.WIDE R6, R3, 0x4, R6 ;  /* 0x0000000403061825 */ /* 0x000fe200078e0206 */
[----:B------:R-:W-:Y:S01]  /*0940*/  @P1 LEA.HI.X R5, R5, UR7, R8, 0x2, P2 ;  /* 0x0000000705051c11 */ /* 0x000fe200090f1408 */
[----:B------:R-:W3:Y:S01]  /*0950*/  @P1 LDG.E R3, desc[UR16][R14.64] ;  /* 0x000000100e031981 */ /* 0x000ee2000c1e1900 */
[----:B--2---:R-:W-:Y:S01]  /*0960*/  MOV R8, UR12 ;  /* 0x0000000c00087c02 */ /* 0x004fe20008000f00 */
[----:B------:R-:W-:Y:S01]  /*0970*/  @!P0 IMAD R21, R21, UR18, R0 ;  /* 0x0000001215158c24 */ /* 0x000fe2000f8e0200 */
[----:B------:R-:W-:Y:S01]  /*0980*/  MOV R9, UR13 ;  /* 0x0000000d00097c02 */ /* 0x000fe20008000f00 */
[----:B------:R-:W-:Y:S01]  /*0990*/  @P1 IMAD.WIDE.U32 R16, R17, 0x4, R6 ;  /* 0x0000000411101825 */ /* 0x000fe200078e0006 */
[----:B------:R-:W-:Y:S01]  /*09a0*/  @!P0 IADD3 R19, PT, PT, R2, UR4, RZ ;  /* 0x0000000402138c10 */ /* 0x000fe2000fffe0ff */
[----:B------:R-:W3:Y:S01]  /*09b0*/  @P1 LDG.E R6, desc[UR16][R6.64] ;  /* 0x0000001006061981 */ /* 0x000ee2000c1e1900 */
[----:B------:R-:W-:Y:S02]  /*09c0*/  MOV R10, UR14 ;  /* 0x0000000e000a7c02 */ /* 0x000fe40008000f00 */
[----:B------:R-:W-:Y:S01]  /*09d0*/  MOV R11, UR15 ;  /* 0x0000000f000b7c02 */ /* 0x000fe20008000f00 */
[----:B------:R-:W-:Y:S01]  /*09e0*/  @!P0 IMAD.WIDE.U32 R8, R19, 0x4, R8 ;  /* 0x0000000413088825 */ /* 0x000fe200078e0008 */
[----:B------:R-:W2:Y:S03]  /*09f0*/  @P1 LDG.E R16, desc[UR16][R16.64] ;  /* 0x0000001010101981 */ /* 0x000ea6000c1e1900 */
[----:B------:R-:W-:Y:S01]  /*0a00*/  @!P0 IMAD.WIDE R10, R21, 0x4, R10 ;  /* 0x00000004150a8825 */ /* 0x000fe200078e020a */
[----:B------:R-:W2:Y:S04]  /*0a10*/  @P1 LDG.E R4, desc[UR16][R4.64+0x4] ;  /* 0x0000041004041981 */ /* 0x000ea8000c1e1900 */
[----:B------:R-:W4:Y:S04]  /*0a20*/  @!P0 LDG.E R9, desc[UR16][R8.64] ;  /* 0x0000001008098981 */ /* 0x000f28000c1e1900 */
[----:B------:R-:W4:Y:S01]  /*0a30*/  @!P0 LDG.E R10, desc[UR16][R10.64] ;  /* 0x000000100a0a8981 */ /* 0x000f22000c1e1900 */
[----:B---3--:R-:W-:-:S04]  /*0a40*/  @P1 FFMA R3, R3, R6, R12 ;  /* 0x0000000603031223 */ /* 0x008fc8000000000c */
[----:B--2---:R-:W-:-:S04]  /*0a50*/  @P1 FFMA R12, R4, R16, R3 ;  /* 0x00000010040c1223 */ /* 0x004fc80000000003 */
[----:B----4-:R-:W-:-:S07]  /*0a60*/  @!P0 FFMA R12, R9, R10, R12 ;  /* 0x0000000a090c8223 */ /* 0x010fce000000000c */
.L_x_0:
[----:B------:R-:W0:Y:S01]  /*0a70*/  LDC.64 R2, c[0x0][0x390] ;  /* 0x0000e400ff027b82 */ /* 0x000e220000000a00 */
[----:B------:R-:W-:-:S04]  /*0a80*/  IMAD R13, R13, UR18, R0 ;  /* 0x000000120d0d7c24 */ /* 0x000fc8000f8e0200 */
[----:B0-----:R-:W-:-:S05]  /*0a90*/  IMAD.WIDE R2, R13, 0x4, R2 ;  /* 0x000000040d027825 */ /* 0x001fca00078e0202 */
[----:B------:R-:W-:Y:S01]  /*0aa0*/  STG.E desc[UR16][R2.64], R12 ;  /* 0x0000000c02007986 */ /* 0x000fe2000c101910 */
[----:B------:R-:W-:Y:S05]  /*0ab0*/  EXIT ;  /* 0x000000000000794d */ /* 0x000fea0003800000 */
.L_x_4:
[----:B------:R-:W-:-:S00]  /*0ac0*/  BRA `(.L_x_4) ;  /* 0xfffffffc00fc7947 */ /* 0x000fc0000383ffff */
[----:B------:R-:W-:-:S00]  /*0ad0*/  NOP ;  /* 0x0000000000007918 */ /* 0x000fc00000000000 */
        /* <DEDUP_REMOVED lines=10> */
.L_x_5:


//--------------------- .nv.shared.reserved.0     --------------------------
	.section	.nv.shared.reserved.0,"aw",@nobits
	.weak		__nv_reservedSMEM_offset_0_alias
	.size		__nv_reservedSMEM_offset_0_alias, 0, 64
	.other		__nv_reservedSMEM_offset_0_alias,@"STO_CUDA_RESERVED_SHARED STV_DEFAULT"
__nv_reservedSMEM_offset_0_alias:
	.zero		0
	.zero		64


//--------------------- .nv.constant0._Z15MatrixMulKernelPfS_S_i --------------------------
	.section	.nv.constant0._Z15MatrixMulKernelPfS_S_i,"a",@progbits
	.sectionflags	@""
	.align	4
.nv.constant0._Z15MatrixMulKernelPfS_S_i:
	.zero		924


//--------------------- SYMBOLS --------------------------

	.type		.nv.reservedSmem.offset0,@object
	.size		.nv.reservedSmem.offset0,0x4
